//
// Generated by NVIDIA NVVM Compiler
//
// Compiler Build ID: CL-36424714
// Cuda compilation tools, release 13.0, V13.0.88
// Based on NVVM 20.0.0
//

.version 9.0
.target sm_100
.address_size 64

	// .globl	_Z23convolutionKernelSimplePKfPfii
.const .align 4 .b8 DEVICE_KERNEL[36];

.visible .entry _Z23convolutionKernelSimplePKfPfii(
	.param .u64 .ptr .align 1 _Z23convolutionKernelSimplePKfPfii_param_0,
	.param .u64 .ptr .align 1 _Z23convolutionKernelSimplePKfPfii_param_1,
	.param .u32 _Z23convolutionKernelSimplePKfPfii_param_2,
	.param .u32 _Z23convolutionKernelSimplePKfPfii_param_3
)
{
	.reg .pred 	%p<8>;
	.reg .b32 	%r<40>;
	.reg .b32 	%f<28>;
	.reg .b64 	%rd<25>;

	ld.param.u64 	%rd1, [_Z23convolutionKernelSimplePKfPfii_param_0];
	ld.param.u64 	%rd2, [_Z23convolutionKernelSimplePKfPfii_param_1];
	ld.param.u32 	%r3, [_Z23convolutionKernelSimplePKfPfii_param_2];
	ld.param.u32 	%r5, [_Z23convolutionKernelSimplePKfPfii_param_3];
	mov.u32 	%r6, %ctaid.x;
	mov.u32 	%r7, %ntid.x;
	mov.u32 	%r8, %tid.x;
	mad.lo.s32 	%r1, %r6, %r7, %r8;
	mov.u32 	%r9, %ctaid.y;
	mov.u32 	%r10, %ntid.y;
	mov.u32 	%r11, %tid.y;
	mad.lo.s32 	%r12, %r9, %r10, %r11;
	setp.ge.s32 	%p1, %r1, %r3;
	setp.ge.s32 	%p2, %r12, %r5;
	or.pred  	%p3, %p1, %p2;
	@%p3 bra 	$L__BB0_2;
	cvta.to.global.u64 	%rd3, %rd2;
	cvta.to.global.u64 	%rd4, %rd1;
	add.s32 	%r13, %r5, -1;
	add.s32 	%r14, %r3, -1;
	max.s32 	%r15, %r1, 1;
	add.s32 	%r16, %r15, -1;
	setp.lt.s32 	%p4, %r3, 1;
	selp.b32 	%r17, %r14, %r16, %p4;
	max.u32 	%r18, %r12, 1;
	add.s32 	%r19, %r18, -1;
	mul.lo.s32 	%r20, %r19, %r3;
	add.s32 	%r21, %r17, %r20;
	mul.wide.s32 	%rd5, %r21, 4;
	add.s64 	%rd6, %rd4, %rd5;
	ld.global.f32 	%f1, [%rd6];
	ld.const.f32 	%f2, [DEVICE_KERNEL];
	fma.rn.f32 	%f3, %f1, %f2, 0f00000000;
	max.s32 	%r22, %r1, 0;
	setp.gt.s32 	%p5, %r3, 0;
	selp.b32 	%r23, %r22, %r14, %p5;
	add.s32 	%r24, %r23, %r20;
	mul.wide.s32 	%rd7, %r24, 4;
	add.s64 	%rd8, %rd4, %rd7;
	ld.global.f32 	%f4, [%rd8];
	ld.const.f32 	%f5, [DEVICE_KERNEL+4];
	fma.rn.f32 	%f6, %f4, %f5, %f3;
	max.s32 	%r25, %r1, -1;
	add.s32 	%r26, %r25, 1;
	setp.lt.s32 	%p6, %r26, %r3;
	selp.b32 	%r27, %r26, %r14, %p6;
	add.s32 	%r28, %r27, %r20;
	mul.wide.s32 	%rd9, %r28, 4;
	add.s64 	%rd10, %rd4, %rd9;
	ld.global.f32 	%f7, [%rd10];
	ld.const.f32 	%f8, [DEVICE_KERNEL+8];
	fma.rn.f32 	%f9, %f7, %f8, %f6;
	mul.lo.s32 	%r29, %r12, %r3;
	add.s32 	%r30, %r17, %r29;
	mul.wide.s32 	%rd11, %r30, 4;
	add.s64 	%rd12, %rd4, %rd11;
	ld.global.f32 	%f10, [%rd12];
	ld.const.f32 	%f11, [DEVICE_KERNEL+12];
	fma.rn.f32 	%f12, %f10, %f11, %f9;
	add.s32 	%r31, %r23, %r29;
	mul.wide.s32 	%rd13, %r31, 4;
	add.s64 	%rd14, %rd4, %rd13;
	ld.global.f32 	%f13, [%rd14];
	ld.const.f32 	%f14, [DEVICE_KERNEL+16];
	fma.rn.f32 	%f15, %f13, %f14, %f12;
	add.s32 	%r32, %r27, %r29;
	mul.wide.s32 	%rd15, %r32, 4;
	add.s64 	%rd16, %rd4, %rd15;
	ld.global.f32 	%f16, [%rd16];
	ld.const.f32 	%f17, [DEVICE_KERNEL+20];
	fma.rn.f32 	%f18, %f16, %f17, %f15;
	add.s32 	%r33, %r12, 1;
	setp.lt.u32 	%p7, %r33, %r5;
	selp.b32 	%r34, %r33, %r13, %p7;
	mul.lo.s32 	%r35, %r34, %r3;
	add.s32 	%r36, %r17, %r35;
	mul.wide.s32 	%rd17, %r36, 4;
	add.s64 	%rd18, %rd4, %rd17;
	ld.global.f32 	%f19, [%rd18];
	ld.const.f32 	%f20, [DEVICE_KERNEL+24];
	fma.rn.f32 	%f21, %f19, %f20, %f18;
	add.s32 	%r37, %r23, %r35;
	mul.wide.s32 	%rd19, %r37, 4;
	add.s64 	%rd20, %rd4, %rd19;
	ld.global.f32 	%f22, [%rd20];
	ld.const.f32 	%f23, [DEVICE_KERNEL+28];
	fma.rn.f32 	%f24, %f22, %f23, %f21;
	add.s32 	%r38, %r27, %r35;
	mul.wide.s32 	%rd21, %r38, 4;
	add.s64 	%rd22, %rd4, %rd21;
	ld.global.f32 	%f25, [%rd22];
	ld.const.f32 	%f26, [DEVICE_KERNEL+32];
	fma.rn.f32 	%f27, %f25, %f26, %f24;
	add.s32 	%r39, %r29, %r1;
	mul.wide.s32 	%rd23, %r39, 4;
	add.s64 	%rd24, %rd3, %rd23;
	st.global.f32 	[%rd24], %f27;
$L__BB0_2:
	ret;

}


// ===== COMPILED SASS (sm_100) =====

	.target	sm_100

	.elftype	@"ET_EXEC"


//--------------------- .note.nv.tkinfo           --------------------------
	.section	.note.nv.tkinfo,"",@"SHT_NOTE"
	.sectionflags	@"SHF_NOTE_NV_TKINFO"
	.tkinfo
        /*0018*/ 	.word	0x00000002
        /*0030*/ 	.string	""
        /*0030*/ 	.string	"ptxas"
        /*0030*/ 	.string	"Cuda compilation tools, release 13.0, V13.0.88"
        /*0030*/ 	.string	"Build cuda_13.0.r13.0/compiler.36424714_0"
        /*0030*/ 	.string	"-arch sm_100 -m 64 "



//--------------------- .note.nv.cuinfo           --------------------------
	.section	.note.nv.cuinfo,"",@"SHT_NOTE"
	.sectionflags	@"SHF_NOTE_NV_CUINFO"
        /*0018*/ 	.short	0x0002
        /*001a*/ 	.short	0x0064
        /*001c*/ 	.short	0x0082
	.zero		2


//--------------------- .nv.info                  --------------------------
	.section	.nv.info,"",@"SHT_CUDA_INFO"
	.align	4


	//----- nvinfo : EIATTR_REGCOUNT
	.align		4
        /*0000*/ 	.byte	0x04, 0x2f
        /*0002*/ 	.short	(.L_2 - .L_1)
	.align		4
.L_1:
        /*0004*/ 	.word	index@(_Z23convolutionKernelSimplePKfPfii)
        /*0008*/ 	.word	0x00000020


	//----- nvinfo : EIATTR_FRAME_SIZE
	.align		4
.L_2:
        /*000c*/ 	.byte	0x04, 0x11
        /*000e*/ 	.short	(.L_4 - .L_3)
	.align		4
.L_3:
        /*0010*/ 	.word	index@(_Z23convolutionKernelSimplePKfPfii)
        /*0014*/ 	.word	0x00000000


	//----- nvinfo : EIATTR_MIN_STACK_SIZE
	.align		4
.L_4:
        /*0018*/ 	.byte	0x04, 0x12
        /*001a*/ 	.short	(.L_6 - .L_5)
	.align		4
.L_5:
        /*001c*/ 	.word	index@(_Z23convolutionKernelSimplePKfPfii)
        /*0020*/ 	.word	0x00000000
.L_6:


//--------------------- .nv.compat                --------------------------
	.section	.nv.compat,"",@"SHT_CUDA_COMPAT_INFO"
	.align	4
        /*0000*/ 	.byte	0x02, 0x09, 0x00, 0x00, 0x02, 0x02, 0x01, 0x00, 0x02, 0x05, 0x05, 0x00, 0x03, 0x07, 0x01, 0x01
        /*0010*/ 	.byte	0x02, 0x03, 0x00, 0x00, 0x02, 0x06, 0x01, 0x00, 0x04, 0x0b, 0x08, 0x00, 0x09, 0x00, 0x00, 0x00
        /*0020*/ 	.byte	0x00, 0x00, 0x00, 0x00


//--------------------- .nv.info._Z23convolutionKernelSimplePKfPfii --------------------------
	.section	.nv.info._Z23convolutionKernelSimplePKfPfii,"",@"SHT_CUDA_INFO"
	.sectionflags	@""
	.align	4


	//----- nvinfo : EIATTR_CUDA_API_VERSION
	.align		4
        /*0000*/ 	.byte	0x04, 0x37
        /*0002*/ 	.short	(.L_8 - .L_7)
.L_7:
        /*0004*/ 	.word	0x00000082


	//----- nvinfo : EIATTR_KPARAM_INFO
	.align		4
.L_8:
        /*0008*/ 	.byte	0x04, 0x17
        /*000a*/ 	.short	(.L_10 - .L_9)
.L_9:
        /*000c*/ 	.word	0x00000000
        /*0010*/ 	.short	0x0003
        /*0012*/ 	.short	0x0014
        /*0014*/ 	.byte	0x00, 0xf0, 0x11, 0x00


	//----- nvinfo : EIATTR_KPARAM_INFO
	.align		4
.L_10:
        /*0018*/ 	.byte	0x04, 0x17
        /*001a*/ 	.short	(.L_12 - .L_11)
.L_11:
        /*001c*/ 	.word	0x00000000
        /*0020*/ 	.short	0x0002
        /*0022*/ 	.short	0x0010
        /*0024*/ 	.byte	0x00, 0xf0, 0x11, 0x00


	//----- nvinfo : EIATTR_KPARAM_INFO
	.align		4
.L_12:
        /*0028*/ 	.byte	0x04, 0x17
        /*002a*/ 	.short	(.L_14 - .L_13)
.L_13:
        /*002c*/ 	.word	0x00000000
        /*0030*/ 	.short	0x0001
        /*0032*/ 	.short	0x0008
        /*0034*/ 	.byte	0x00, 0xf5, 0x21, 0x00


	//----- nvinfo : EIATTR_KPARAM_INFO
	.align		4
.L_14:
        /*0038*/ 	.byte	0x04, 0x17
        /*003a*/ 	.short	(.L_16 - .L_15)
.L_15:
        /*003c*/ 	.word	0x00000000
        /*0040*/ 	.short	0x0000
        /*0042*/ 	.short	0x0000
        /*0044*/ 	.byte	0x00, 0xf5, 0x21, 0x00


	//----- nvinfo : EIATTR_SPARSE_MMA_MASK
	.align		4
.L_16:
        /*0048*/ 	.byte	0x03, 0x50
        /*004a*/ 	.short	0x0000


	//----- nvinfo : EIATTR_MAXREG_COUNT
	.align		4
        /*004c*/ 	.byte	0x03, 0x1b
        /*004e*/ 	.short	0x00ff


	//----- nvinfo : EIATTR_MERCURY_ISA_VERSION
	.align		4
        /*0050*/ 	.byte	0x03, 0x5f
        /*0052*/ 	.short	0x0101


	//----- nvinfo : EIATTR_VRC_CTA_INIT_COUNT
	.align		4
        /*0054*/ 	.byte	0x02, 0x4a
	.zero		1
	.zero		1


	//----- nvinfo : EIATTR_EXIT_INSTR_OFFSETS
	.align		4
        /*0058*/ 	.byte	0x04, 0x1c
        /*005a*/ 	.short	(.L_18 - .L_17)


	//   ....[0]....
.L_17:
        /*005c*/ 	.word	0x000000c0


	//   ....[1]....
        /*0060*/ 	.word	0x000004b0


	//----- nvinfo : EIATTR_CBANK_PARAM_SIZE
	.align		4
.L_18:
        /*0064*/ 	.byte	0x03, 0x19
        /*0066*/ 	.short	0x0018


	//----- nvinfo : EIATTR_PARAM_CBANK
	.align		4
        /*0068*/ 	.byte	0x04, 0x0a
        /*006a*/ 	.short	(.L_20 - .L_19)
	.align		4
.L_19:
        /*006c*/ 	.word	index@(.nv.constant0._Z23convolutionKernelSimplePKfPfii)
        /*0070*/ 	.short	0x0380
        /*0072*/ 	.short	0x0018


	//----- nvinfo : EIATTR_SW_WAR
	.align		4
.L_20:
        /*0074*/ 	.byte	0x04, 0x36
        /*0076*/ 	.short	(.L_22 - .L_21)
.L_21:
        /*0078*/ 	.word	0x00000008
.L_22:


//--------------------- .nv.callgraph             --------------------------
	.section	.nv.callgraph,"",@"SHT_CUDA_CALLGRAPH"
	.align	4
	.sectionentsize	8
	.align		4
        /*0000*/ 	.word	0x00000000
	.align		4
        /*0004*/ 	.word	0xffffffff
	.align		4
        /*0008*/ 	.word	0x00000000
	.align		4
        /*000c*/ 	.word	0xfffffffe
	.align		4
        /*0010*/ 	.word	0x00000000
	.align		4
        /*0014*/ 	.word	0xfffffffd
	.align		4
        /*0018*/ 	.word	0x00000000
	.align		4
        /*001c*/ 	.word	0xfffffffc


//--------------------- .nv.constant3             --------------------------
	.section	.nv.constant3,"a",@progbits
	.align	4
.nv.constant3:
	.type		DEVICE_KERNEL,@object
	.size		DEVICE_KERNEL,(.L_0 - DEVICE_KERNEL)
DEVICE_KERNEL:
	.zero		36
.L_0:


//--------------------- .text._Z23convolutionKernelSimplePKfPfii --------------------------
	.section	.text._Z23convolutionKernelSimplePKfPfii,"ax",@progbits
	.align	128
        .global         _Z23convolutionKernelSimplePKfPfii
        .type           _Z23convolutionKernelSimplePKfPfii,@function
        .size           _Z23convolutionKernelSimplePKfPfii,(.L_x_1 - _Z23convolutionKernelSimplePKfPfii)
        .other          _Z23convolutionKernelSimplePKfPfii,@"STO_CUDA_ENTRY STV_DEFAULT"
_Z23convolutionKernelSimplePKfPfii:
.text._Z23convolutionKernelSimplePKfPfii:
[----:B------:R-:W-:Y:S01]  /*0000*/  LDC R1, c[0x0][0x37c] ;  /* 0x0000df00ff017b82 */ /* 0x000fe20000000800 */
[----:B------:R-:W0:Y:S07]  /*0010*/  S2R R4, SR_TID.Y ;  /* 0x0000000000047919 */ /* 0x000e2e0000002200 */
[----:B------:R-:W1:Y:S01]  /*0020*/  LDC R11, c[0x0][0x360] ;  /* 0x0000d800ff0b7b82 */ /* 0x000e620000000800 */
[----:B------:R-:W1:Y:S07]  /*0030*/  S2R R0, SR_TID.X ;  /* 0x0000000000007919 */ /* 0x000e6e0000002100 */
[----:B------:R-:W0:Y:S08]  /*0040*/  S2UR UR5, SR_CTAID.Y ;  /* 0x00000000000579c3 */ /* 0x000e300000002600 */
[----:B------:R-:W0:Y:S08]  /*0050*/  LDC R13, c[0x0][0x364] ;  /* 0x0000d900ff0d7b82 */ /* 0x000e300000000800 */
[----:B------:R-:W1:Y:S08]  /*0060*/  S2UR UR4, SR_CTAID.X ;  /* 0x00000000000479c3 */ /* 0x000e700000002500 */
[----:B------:R-:W2:Y:S01]  /*0070*/  LDC.64 R2, c[0x0][0x390] ;  /* 0x0000e400ff027b82 */ /* 0x000ea20000000a00 */
[----:B0-----:R-:W-:-:S02]  /*0080*/  IMAD R13, R13, UR5, R4 ;  /* 0x000000050d0d7c24 */ /* 0x001fc4000f8e0204 */
[----:B-1----:R-:W-:-:S03]  /*0090*/  IMAD R11, R11, UR4, R0 ;  /* 0x000000040b0b7c24 */ /* 0x002fc6000f8e0200 */
[----:B--2---:R-:W-:-:S04]  /*00a0*/  ISETP.GE.AND P0, PT, R13, R3, PT ;  /* 0x000000030d00720c */ /* 0x004fc80003f06270 */
[----:B------:R-:W-:-:S13]  /*00b0*/  ISETP.GE.OR P0, PT, R11, R2, P0 ;  /* 0x000000020b00720c */ /* 0x000fda0000706670 */
[----:B------:R-:W-:Y:S05]  /*00c0*/  @P0 EXIT ;  /* 0x000000000000094d */ /* 0x000fea0003800000 */
[----:B------:R-:W0:Y:S01]  /*00d0*/  LDC.64 R4, c[0x0][0x380] ;  /* 0x0000e000ff047b82 */ /* 0x000e220000000a00 */
[----:B------:R-:W-:Y:S01]  /*00e0*/  VIMNMX R0, PT, PT, R11, 0x1, !PT ;  /* 0x000000010b007848 */ /* 0x000fe20007fe0100 */
[----:B------:R-:W1:Y:S01]  /*00f0*/  LDCU.64 UR4, c[0x0][0x358] ;  /* 0x00006b00ff0477ac */ /* 0x000e620008000a00 */
[C---:B------:R-:W-:Y:S02]  /*0100*/  ISETP.GE.AND P1, PT, R2.reuse, 0x1, PT ;  /* 0x000000010200780c */ /* 0x040fe40003f26270 */
[----:B------:R-:W-:Y:S01]  /*0110*/  IADD3 R19, PT, PT, R2, -0x1, RZ ;  /* 0xffffffff02137810 */ /* 0x000fe20007ffe0ff */
[----:B------:R-:W2:Y:S01]  /*0120*/  LDCU.128 UR8, c[0x3][URZ] ;  /* 0x00c00000ff0877ac */ /* 0x000ea20008000c00 */
[----:B------:R-:W-:Y:S02]  /*0130*/  VIMNMX.U32 R6, PT, PT, R13, 0x1, !PT ;  /* 0x000000010d067848 */ /* 0x000fe40007fe0000 */
[----:B------:R-:W-:Y:S01]  /*0140*/  VIMNMX R7, PT, PT, R11, -0x1, !PT ;  /* 0xffffffff0b077848 */ /* 0x000fe20007fe0100 */
[----:B------:R-:W3:Y:S01]  /*0150*/  LDCU.128 UR12, c[0x3][0x10] ;  /* 0x00c00200ff0c77ac */ /* 0x000ee20008000c00 */
[----:B------:R-:W-:-:S02]  /*0160*/  IADD3 R0, PT, PT, R0, -0x1, RZ ;  /* 0xffffffff00007810 */ /* 0x000fc40007ffe0ff */
[----:B------:R-:W-:Y:S01]  /*0170*/  ISETP.GT.AND P0, PT, R2, RZ, PT ;  /* 0x000000ff0200720c */ /* 0x000fe20003f04270 */
[----:B------:R-:W4:Y:S01]  /*0180*/  LDCU UR6, c[0x3][0x20] ;  /* 0x00c00400ff0677ac */ /* 0x000f220008000800 */
[----:B------:R-:W-:Y:S02]  /*0190*/  VIMNMX R8, PT, PT, RZ, R11, !PT ;  /* 0x0000000bff087248 */ /* 0x000fe40007fe0100 */
[----:B------:R-:W-:Y:S02]  /*01a0*/  IADD3 R6, PT, PT, R6, -0x1, RZ ;  /* 0xffffffff06067810 */ /* 0x000fe40007ffe0ff */
[----:B------:R-:W-:Y:S02]  /*01b0*/  IADD3 R7, PT, PT, R7, 0x1, RZ ;  /* 0x0000000107077810 */ /* 0x000fe40007ffe0ff */
[----:B------:R-:W-:Y:S02]  /*01c0*/  SEL R9, R19, R0, !P1 ;  /* 0x0000000013097207 */ /* 0x000fe40004800000 */
[----:B------:R-:W-:-:S02]  /*01d0*/  SEL R15, R8, R19, P0 ;  /* 0x00000013080f7207 */ /* 0x000fc40000000000 */
[-C--:B------:R-:W-:Y:S01]  /*01e0*/  ISETP.GE.AND P0, PT, R7, R2.reuse, PT ;  /* 0x000000020700720c */ /* 0x080fe20003f06270 */
[CC--:B------:R-:W-:Y:S01]  /*01f0*/  IMAD R27, R6.reuse, R2.reuse, R9 ;  /* 0x00000002061b7224 */ /* 0x0c0fe200078e0209 */
[----:B------:R-:W-:Y:S01]  /*0200*/  IADD3 R17, PT, PT, R13, 0x1, RZ ;  /* 0x000000010d117810 */ /* 0x000fe20007ffe0ff */
[----:B------:R-:W-:Y:S01]  /*0210*/  IMAD R21, R6, R2, R15 ;  /* 0x0000000206157224 */ /* 0x000fe200078e020f */
[----:B------:R-:W-:Y:S01]  /*0220*/  SEL R19, R7, R19, !P0 ;  /* 0x0000001307137207 */ /* 0x000fe20004000000 */
[----:B0-----:R-:W-:Y:S01]  /*0230*/  IMAD.WIDE R26, R27, 0x4, R4 ;  /* 0x000000041b1a7825 */ /* 0x001fe200078e0204 */
[----:B------:R-:W-:-:S03]  /*0240*/  ISETP.GE.U32.AND P0, PT, R17, R3, PT ;  /* 0x000000031100720c */ /* 0x000fc60003f06070 */
[----:B------:R-:W-:Y:S01]  /*0250*/  IMAD.WIDE R20, R21, 0x4, R4 ;  /* 0x0000000415147825 */ /* 0x000fe200078e0204 */
[----:B-1----:R0:W2:Y:S03]  /*0260*/  LDG.E R0, desc[UR4][R26.64] ;  /* 0x000000041a007981 */ /* 0x0020a6000c1e1900 */
[-C--:B------:R-:W-:Y:S01]  /*0270*/  IMAD R23, R6, R2.reuse, R19 ;  /* 0x0000000206177224 */ /* 0x080fe200078e0213 */
[----:B------:R1:W5:Y:S01]  /*0280*/  LDG.E R12, desc[UR4][R20.64] ;  /* 0x00000004140c7981 */ /* 0x000362000c1e1900 */
[----:B------:R-:W-:Y:S02]  /*0290*/  IMAD R25, R13, R2, R9 ;  /* 0x000000020d197224 */ /* 0x000fe400078e0209 */
[----:B------:R-:W-:Y:S02]  /*02a0*/  IMAD.WIDE R22, R23, 0x4, R4 ;  /* 0x0000000417167825 */ /* 0x000fe400078e0204 */
[----:B------:R-:W-:-:S02]  /*02b0*/  @P0 IADD3 R17, PT, PT, R3, -0x1, RZ ;  /* 0xffffffff03110810 */ /* 0x000fc40007ffe0ff */
[----:B------:R-:W-:Y:S01]  /*02c0*/  IMAD R7, R13, R2, R15 ;  /* 0x000000020d077224 */ /* 0x000fe200078e020f */
[----:B------:R-:W3:Y:S01]  /*02d0*/  LDG.E R10, desc[UR4][R22.64] ;  /* 0x00000004160a7981 */ /* 0x000ee2000c1e1900 */
[----:B------:R-:W-:-:S04]  /*02e0*/  IMAD.WIDE R24, R25, 0x4, R4 ;  /* 0x0000000419187825 */ /* 0x000fc800078e0204 */
[----:B------:R-:W-:Y:S01]  /*02f0*/  IMAD.WIDE R6, R7, 0x4, R4 ;  /* 0x0000000407067825 */ /* 0x000fe200078e0204 */
[----:B------:R-:W4:Y:S03]  /*0300*/  LDG.E R3, desc[UR4][R24.64] ;  /* 0x0000000418037981 */ /* 0x000f26000c1e1900 */
[-C--:B------:R-:W-:Y:S02]  /*0310*/  IMAD R29, R13, R2.reuse, R19 ;  /* 0x000000020d1d7224 */ /* 0x080fe400078e0213 */
[----:B0-----:R-:W-:Y:S01]  /*0320*/  IMAD R27, R17, R2, R9 ;  /* 0x00000002111b7224 */ /* 0x001fe200078e0209 */
[----:B------:R5:W4:Y:S01]  /*0330*/  LDG.E R6, desc[UR4][R6.64] ;  /* 0x0000000406067981 */ /* 0x000b22000c1e1900 */
[----:B------:R-:W-:-:S04]  /*0340*/  IMAD.WIDE R8, R29, 0x4, R4 ;  /* 0x000000041d087825 */ /* 0x000fc800078e0204 */
[-C--:B-1----:R-:W-:Y:S02]  /*0350*/  IMAD R21, R17, R2.reuse, R15 ;  /* 0x0000000211157224 */ /* 0x082fe400078e020f */
[----:B------:R-:W-:Y:S01]  /*0360*/  IMAD.WIDE R14, R27, 0x4, R4 ;  /* 0x000000041b0e7825 */ /* 0x000fe200078e0204 */
[----:B------:R-:W4:Y:S03]  /*0370*/  LDG.E R8, desc[UR4][R8.64] ;  /* 0x0000000408087981 */ /* 0x000f26000c1e1900 */
[----:B------:R-:W-:Y:S02]  /*0380*/  IMAD R19, R17, R2, R19 ;  /* 0x0000000211137224 */ /* 0x000fe400078e0213 */
[--C-:B------:R-:W-:Y:S01]  /*0390*/  IMAD.WIDE R16, R21, 0x4, R4.reuse ;  /* 0x0000000415107825 */ /* 0x100fe200078e0204 */
[----:B------:R-:W4:Y:S03]  /*03a0*/  LDG.E R14, desc[UR4][R14.64] ;  /* 0x000000040e0e7981 */ /* 0x000f26000c1e1900 */
[----:B------:R-:W-:-:S02]  /*03b0*/  IMAD.WIDE R18, R19, 0x4, R4 ;  /* 0x0000000413127825 */ /* 0x000fc400078e0204 */
[----:B------:R-:W4:Y:S04]  /*03c0*/  LDG.E R16, desc[UR4][R16.64] ;  /* 0x0000000410107981 */ /* 0x000f28000c1e1900 */
[----:B------:R-:W4:Y:S01]  /*03d0*/  LDG.E R18, desc[UR4][R18.64] ;  /* 0x0000000412127981 */ /* 0x000f22000c1e1900 */
[----:B------:R-:W-:Y:S02]  /*03e0*/  IMAD R11, R13, R2, R11 ;  /* 0x000000020d0b7224 */ /* 0x000fe400078e020b */
[----:B--2---:R-:W-:-:S04]  /*03f0*/  FFMA R5, R0, UR8, RZ ;  /* 0x0000000800057c23 */ /* 0x004fc800080000ff */
[----:B-----5:R-:W-:Y:S02]  /*0400*/  FFMA R7, R12, UR9, R5 ;  /* 0x000000090c077c23 */ /* 0x020fe40008000005 */
[----:B------:R-:W0:Y:S02]  /*0410*/  LDC.64 R4, c[0x0][0x388] ;  /* 0x0000e200ff047b82 */ /* 0x000e240000000a00 */
[----:B---3--:R-:W-:-:S04]  /*0420*/  FFMA R10, R10, UR10, R7 ;  /* 0x0000000a0a0a7c23 */ /* 0x008fc80008000007 */
[----:B----4-:R-:W-:-:S04]  /*0430*/  FFMA R3, R3, UR11, R10 ;  /* 0x0000000b03037c23 */ /* 0x010fc8000800000a */
[----:B------:R-:W-:-:S04]  /*0440*/  FFMA R3, R6, UR12, R3 ;  /* 0x0000000c06037c23 */ /* 0x000fc80008000003 */
[----:B------:R-:W-:-:S04]  /*0450*/  FFMA R3, R8, UR13, R3 ;  /* 0x0000000d08037c23 */ /* 0x000fc80008000003 */
[----:B------:R-:W-:Y:S01]  /*0460*/  FFMA R3, R14, UR14, R3 ;  /* 0x0000000e0e037c23 */ /* 0x000fe20008000003 */
[----:B0-----:R-:W-:-:S04]  /*0470*/  IMAD.WIDE R4, R11, 0x4, R4 ;  /* 0x000000040b047825 */ /* 0x001fc800078e0204 */
[----:B------:R-:W-:-:S04]  /*0480*/  FFMA R3, R16, UR15, R3 ;  /* 0x0000000f10037c23 */ /* 0x000fc80008000003 */
[----:B------:R-:W-:-:S05]  /*0490*/  FFMA R3, R18, UR6, R3 ;  /* 0x0000000612037c23 */ /* 0x000fca0008000003 */
[----:B------:R-:W-:Y:S01]  /*04a0*/  STG.E desc[UR4][R4.64], R3 ;  /* 0x0000000304007986 */ /* 0x000fe2000c101904 */
[----:B------:R-:W-:Y:S05]  /*04b0*/  EXIT ;  /* 0x000000000000794d */ /* 0x000fea0003800000 */
.L_x_0:
[----:B------:R-:W-:-:S00]  /*04c0*/  BRA `(.L_x_0) ;  /* 0xfffffffc00fc7947 */ /* 0x000fc0000383ffff */
[----:B------:R-:W-:-:S00]  /*04d0*/  NOP ;  /* 0x0000000000007918 */ /* 0x000fc00000000000 */
        /* <DEDUP_REMOVED lines=10> */
.L_x_1:


//--------------------- .nv.shared.reserved.0     --------------------------
	.section	.nv.shared.reserved.0,"aw",@nobits
	.weak		__nv_reservedSMEM_offset_0_alias
	.size		__nv_reservedSMEM_offset_0_alias, 0, 64
	.other		__nv_reservedSMEM_offset_0_alias,@"STO_CUDA_RESERVED_SHARED STV_DEFAULT"
__nv_reservedSMEM_offset_0_alias:
	.zero		0
	.zero		64


//--------------------- .nv.constant0._Z23convolutionKernelSimplePKfPfii --------------------------
	.section	.nv.constant0._Z23convolutionKernelSimplePKfPfii,"a",@progbits
	.sectionflags	@""
	.align	4
.nv.constant0._Z23convolutionKernelSimplePKfPfii:
	.zero		920


//--------------------- SYMBOLS --------------------------

	.type		.nv.reservedSmem.offset0,@object
	.size		.nv.reservedSmem.offset0,0x4
